//
// Generated by NVIDIA NVVM Compiler
//
// Compiler Build ID: CL-36424714
// Cuda compilation tools, release 13.0, V13.0.88
// Based on NVVM 20.0.0
//

.version 9.0
.target sm_100
.address_size 64

	// .globl	default_function_kernel_1

.visible .entry default_function_kernel_1(
	.param .u64 .ptr .align 1 default_function_kernel_1_param_0,
	.param .u64 .ptr .align 1 default_function_kernel_1_param_1,
	.param .u64 .ptr .align 1 default_function_kernel_1_param_2,
	.param .u64 .ptr .align 1 default_function_kernel_1_param_3
)
.maxntid 64
{
	.reg .pred 	%p<3>;
	.reg .b16 	%rs<6>;
	.reg .b32 	%r<36>;
	.reg .b32 	%f<9>;
	.reg .b64 	%rd<16>;

	ld.param.u64 	%rd1, [default_function_kernel_1_param_0];
	ld.param.u64 	%rd2, [default_function_kernel_1_param_1];
	ld.param.u64 	%rd3, [default_function_kernel_1_param_2];
	ld.param.u64 	%rd4, [default_function_kernel_1_param_3];
	mov.u32 	%r1, %ctaid.x;
	shl.b32 	%r3, %r1, 2;
	mov.u32 	%r2, %tid.x;
	shr.u32 	%r4, %r2, 4;
	or.b32  	%r5, %r3, %r4;
	setp.gt.u32 	%p1, %r5, 8;
	@%p1 bra 	$L__BB0_2;
	cvta.to.global.u64 	%rd5, %rd3;
	cvta.to.global.u64 	%rd6, %rd4;
	cvta.to.global.u64 	%rd7, %rd2;
	cvta.to.global.u64 	%rd8, %rd1;
	shl.b32 	%r6, %r1, 6;
	or.b32  	%r7, %r6, %r2;
	mul.wide.u32 	%rd9, %r7, 4;
	add.s64 	%rd10, %rd5, %rd9;
	ld.global.nc.f32 	%f1, [%rd10];
	shl.b32 	%r8, %r1, 4;
	shr.u32 	%r9, %r2, 2;
	or.b32  	%r10, %r8, %r9;
	mul.hi.u32 	%r11, %r10, 954437177;
	shr.u32 	%r12, %r11, 2;
	mul.lo.s32 	%r13, %r12, 18;
	sub.s32 	%r14, %r10, %r13;
	setp.gt.u32 	%p2, %r14, 8;
	selp.u32 	%r15, 1, 0, %p2;
	mul.wide.u32 	%rd11, %r15, 4;
	add.s64 	%rd12, %rd6, %rd11;
	ld.global.nc.f32 	%f2, [%rd12];
	mul.f32 	%f3, %f1, %f2;
	shl.b32 	%r16, %r1, 3;
	shr.u32 	%r17, %r2, 3;
	or.b32  	%r18, %r16, %r17;
	mul.hi.u32 	%r19, %r18, 954437177;
	shr.u32 	%r20, %r19, 1;
	mad.lo.s32 	%r21, %r1, -36, %r7;
	mul.hi.u32 	%r22, %r21, 954437177;
	shr.u32 	%r23, %r22, 3;
	mul.lo.s32 	%r24, %r23, 36;
	sub.s32 	%r25, %r21, %r24;
	cvt.u16.u32 	%rs1, %r25;
	mul.lo.s16 	%rs2, %rs1, 57;
	shr.u16 	%rs3, %rs2, 9;
	mul.lo.s16 	%rs4, %rs3, 9;
	sub.s16 	%rs5, %rs1, %rs4;
	cvt.u32.u16 	%r26, %rs5;
	and.b32  	%r27, %r26, 255;
	mad.lo.s32 	%r28, %r1, -27, %r21;
	mul.hi.u32 	%r29, %r28, 954437177;
	shr.u32 	%r30, %r29, 1;
	mul.lo.s32 	%r31, %r30, 9;
	sub.s32 	%r32, %r28, %r31;
	add.s32 	%r33, %r25, %r32;
	mad.lo.s32 	%r34, %r20, 36, %r33;
	sub.s32 	%r35, %r34, %r27;
	mul.wide.u32 	%rd13, %r35, 4;
	add.s64 	%rd14, %rd7, %rd13;
	ld.global.nc.f32 	%f4, [%rd14];
	fma.rn.f32 	%f5, %f4, 0f3F000000, 0f3727C5AC;
	sqrt.rn.f32 	%f6, %f5;
	rcp.rn.f32 	%f7, %f6;
	mul.f32 	%f8, %f3, %f7;
	add.s64 	%rd15, %rd8, %rd9;
	st.global.f32 	[%rd15], %f8;
$L__BB0_2:
	ret;

}
	// .globl	default_function_kernel
.visible .entry default_function_kernel(
	.param .u64 .ptr .align 1 default_function_kernel_param_0,
	.param .u64 .ptr .align 1 default_function_kernel_param_1
)
.maxntid 16
{
	.reg .pred 	%p<3>;
	.reg .b32 	%r<19>;
	.reg .b32 	%f<6>;
	.reg .b64 	%rd<9>;

	ld.param.u64 	%rd3, [default_function_kernel_param_0];
	ld.param.u64 	%rd2, [default_function_kernel_param_1];
	cvta.to.global.u64 	%rd4, %rd3;
	mov.u32 	%r1, %ctaid.x;
	shl.b32 	%r6, %r1, 1;
	mov.u32 	%r2, %tid.x;
	shr.u32 	%r7, %r2, 3;
	or.b32  	%r3, %r6, %r7;
	setp.gt.u32 	%p1, %r3, 8;
	shl.b32 	%r8, %r1, 4;
	or.b32  	%r4, %r8, %r2;
	mul.wide.u32 	%rd5, %r4, 4;
	add.s64 	%rd1, %rd4, %rd5;
	@%p1 bra 	$L__BB1_2;
	mov.b32 	%r9, 0;
	st.global.u32 	[%rd1], %r9;
$L__BB1_2:
	setp.gt.u32 	%p2, %r3, 8;
	shl.b32 	%r10, %r1, 2;
	shr.u32 	%r11, %r2, 2;
	or.b32  	%r12, %r10, %r11;
	mul.hi.u32 	%r13, %r12, 954437177;
	shr.u32 	%r14, %r13, 1;
	mul.hi.u32 	%r15, %r4, 954437177;
	shr.u32 	%r16, %r15, 3;
	mul.lo.s32 	%r17, %r16, 36;
	sub.s32 	%r18, %r4, %r17;
	mad.lo.s32 	%r5, %r14, 72, %r18;
	@%p2 bra 	$L__BB1_4;
	ld.global.f32 	%f1, [%rd1];
	cvta.to.global.u64 	%rd6, %rd2;
	mul.wide.u32 	%rd7, %r5, 4;
	add.s64 	%rd8, %rd6, %rd7;
	ld.global.nc.f32 	%f2, [%rd8];
	fma.rn.f32 	%f3, %f2, %f2, %f1;
	ld.global.nc.f32 	%f4, [%rd8+144];
	fma.rn.f32 	%f5, %f4, %f4, %f3;
	st.global.f32 	[%rd1], %f5;
$L__BB1_4:
	ret;

}


// ===== COMPILED SASS (sm_100) =====

	.target	sm_100

	.elftype	@"ET_EXEC"


//--------------------- .note.nv.tkinfo           --------------------------
	.section	.note.nv.tkinfo,"",@"SHT_NOTE"
	.sectionflags	@"SHF_NOTE_NV_TKINFO"
	.tkinfo
        /*0018*/ 	.word	0x00000002
        /*0030*/ 	.string	""
        /*0030*/ 	.string	"ptxas"
        /*0030*/ 	.string	"Cuda compilation tools, release 13.0, V13.0.88"
        /*0030*/ 	.string	"Build cuda_13.0.r13.0/compiler.36424714_0"
        /*0030*/ 	.string	"-arch sm_100 -m 64 "



//--------------------- .note.nv.cuinfo           --------------------------
	.section	.note.nv.cuinfo,"",@"SHT_NOTE"
	.sectionflags	@"SHF_NOTE_NV_CUINFO"
        /*0018*/ 	.short	0x0002
        /*001a*/ 	.short	0x0064
        /*001c*/ 	.short	0x0082
	.zero		2


//--------------------- .nv.info                  --------------------------
	.section	.nv.info,"",@"SHT_CUDA_INFO"
	.align	4


	//----- nvinfo : EIATTR_REGCOUNT
	.align		4
        /*0000*/ 	.byte	0x04, 0x2f
        /*0002*/ 	.short	(.L_1 - .L_0)
	.align		4
.L_0:
        /*0004*/ 	.word	index@(default_function_kernel_1)
        /*0008*/ 	.word	0x00000010


	//----- nvinfo : EIATTR_FRAME_SIZE
	.align		4
.L_1:
        /*000c*/ 	.byte	0x04, 0x11
        /*000e*/ 	.short	(.L_3 - .L_2)
	.align		4
.L_2:
        /*0010*/ 	.word	index@($__internal_1_$__cuda_sm20_sqrt_rn_f32_slowpath)
        /*0014*/ 	.word	0x00000000


	//----- nvinfo : EIATTR_FRAME_SIZE
	.align		4
.L_3:
        /*0018*/ 	.byte	0x04, 0x11
        /*001a*/ 	.short	(.L_5 - .L_4)
	.align		4
.L_4:
        /*001c*/ 	.word	index@($__internal_0_$__cuda_sm20_rcp_rn_f32_slowpath)
        /*0020*/ 	.word	0x00000000


	//----- nvinfo : EIATTR_FRAME_SIZE
	.align		4
.L_5:
        /*0024*/ 	.byte	0x04, 0x11
        /*0026*/ 	.short	(.L_7 - .L_6)
	.align		4
.L_6:
        /*0028*/ 	.word	index@(default_function_kernel_1)
        /*002c*/ 	.word	0x00000000


	//----- nvinfo : EIATTR_REGCOUNT
	.align		4
.L_7:
        /*0030*/ 	.byte	0x04, 0x2f
        /*0032*/ 	.short	(.L_9 - .L_8)
	.align		4
.L_8:
        /*0034*/ 	.word	index@(default_function_kernel)
        /*0038*/ 	.word	0x0000000c


	//----- nvinfo : EIATTR_FRAME_SIZE
	.align		4
.L_9:
        /*003c*/ 	.byte	0x04, 0x11
        /*003e*/ 	.short	(.L_11 - .L_10)
	.align		4
.L_10:
        /*0040*/ 	.word	index@(default_function_kernel)
        /*0044*/ 	.word	0x00000000


	//----- nvinfo : EIATTR_MIN_STACK_SIZE
	.align		4
.L_11:
        /*0048*/ 	.byte	0x04, 0x12
        /*004a*/ 	.short	(.L_13 - .L_12)
	.align		4
.L_12:
        /*004c*/ 	.word	index@(default_function_kernel)
        /*0050*/ 	.word	0x00000000


	//----- nvinfo : EIATTR_MIN_STACK_SIZE
	.align		4
.L_13:
        /*0054*/ 	.byte	0x04, 0x12
        /*0056*/ 	.short	(.L_15 - .L_14)
	.align		4
.L_14:
        /*0058*/ 	.word	index@(default_function_kernel_1)
        /*005c*/ 	.word	0x00000000
.L_15:


//--------------------- .nv.compat                --------------------------
	.section	.nv.compat,"",@"SHT_CUDA_COMPAT_INFO"
	.align	4
        /*0000*/ 	.byte	0x02, 0x09, 0x00, 0x00, 0x02, 0x02, 0x01, 0x00, 0x02, 0x05, 0x05, 0x00, 0x03, 0x07, 0x01, 0x01
        /*0010*/ 	.byte	0x02, 0x03, 0x00, 0x00, 0x02, 0x06, 0x01, 0x00, 0x04, 0x0b, 0x08, 0x00, 0x01, 0x00, 0x00, 0x00
        /*0020*/ 	.byte	0x00, 0x00, 0x00, 0x00


//--------------------- .nv.info.default_function_kernel --------------------------
	.section	.nv.info.default_function_kernel,"",@"SHT_CUDA_INFO"
	.sectionflags	@""
	.align	4


	//----- nvinfo : EIATTR_CUDA_API_VERSION
	.align		4
        /*0000*/ 	.byte	0x04, 0x37
        /*0002*/ 	.short	(.L_17 - .L_16)
.L_16:
        /*0004*/ 	.word	0x00000082


	//----- nvinfo : EIATTR_KPARAM_INFO
	.align		4
.L_17:
        /*0008*/ 	.byte	0x04, 0x17
        /*000a*/ 	.short	(.L_19 - .L_18)
.L_18:
        /*000c*/ 	.word	0x00000000
        /*0010*/ 	.short	0x0001
        /*0012*/ 	.short	0x0008
        /*0014*/ 	.byte	0x00, 0xf5, 0x21, 0x00


	//----- nvinfo : EIATTR_KPARAM_INFO
	.align		4
.L_19:
        /*0018*/ 	.byte	0x04, 0x17
        /*001a*/ 	.short	(.L_21 - .L_20)
.L_20:
        /*001c*/ 	.word	0x00000000
        /*0020*/ 	.short	0x0000
        /*0022*/ 	.short	0x0000
        /*0024*/ 	.byte	0x00, 0xf5, 0x21, 0x00


	//----- nvinfo : EIATTR_SPARSE_MMA_MASK
	.align		4
.L_21:
        /*0028*/ 	.byte	0x03, 0x50
        /*002a*/ 	.short	0x0000


	//----- nvinfo : EIATTR_MAXREG_COUNT
	.align		4
        /*002c*/ 	.byte	0x03, 0x1b
        /*002e*/ 	.short	0x00ff


	//----- nvinfo : EIATTR_MERCURY_ISA_VERSION
	.align		4
        /*0030*/ 	.byte	0x03, 0x5f
        /*0032*/ 	.short	0x0101


	//----- nvinfo : EIATTR_VRC_CTA_INIT_COUNT
	.align		4
        /*0034*/ 	.byte	0x02, 0x4a
	.zero		1
	.zero		1


	//----- nvinfo : EIATTR_EXIT_INSTR_OFFSETS
	.align		4
        /*0038*/ 	.byte	0x04, 0x1c
        /*003a*/ 	.short	(.L_23 - .L_22)


	//   ....[0]....
.L_22:
        /*003c*/ 	.word	0x00000100


	//   ....[1]....
        /*0040*/ 	.word	0x000001f0


	//----- nvinfo : EIATTR_MAX_THREADS
	.align		4
.L_23:
        /*0044*/ 	.byte	0x04, 0x05
        /*0046*/ 	.short	(.L_25 - .L_24)
.L_24:
        /*0048*/ 	.word	0x00000010
        /*004c*/ 	.word	0x00000001
        /*0050*/ 	.word	0x00000001


	//----- nvinfo : EIATTR_CBANK_PARAM_SIZE
	.align		4
.L_25:
        /*0054*/ 	.byte	0x03, 0x19
        /*0056*/ 	.short	0x0010


	//----- nvinfo : EIATTR_PARAM_CBANK
	.align		4
        /*0058*/ 	.byte	0x04, 0x0a
        /*005a*/ 	.short	(.L_27 - .L_26)
	.align		4
.L_26:
        /*005c*/ 	.word	index@(.nv.constant0.default_function_kernel)
        /*0060*/ 	.short	0x0380
        /*0062*/ 	.short	0x0010


	//----- nvinfo : EIATTR_SW_WAR
	.align		4
.L_27:
        /*0064*/ 	.byte	0x04, 0x36
        /*0066*/ 	.short	(.L_29 - .L_28)
.L_28:
        /*0068*/ 	.word	0x00000008
.L_29:


//--------------------- .nv.info.default_function_kernel_1 --------------------------
	.section	.nv.info.default_function_kernel_1,"",@"SHT_CUDA_INFO"
	.sectionflags	@""
	.align	4


	//----- nvinfo : EIATTR_CUDA_API_VERSION
	.align		4
        /*0000*/ 	.byte	0x04, 0x37
        /*0002*/ 	.short	(.L_31 - .L_30)
.L_30:
        /*0004*/ 	.word	0x00000082


	//----- nvinfo : EIATTR_KPARAM_INFO
	.align		4
.L_31:
        /*0008*/ 	.byte	0x04, 0x17
        /*000a*/ 	.short	(.L_33 - .L_32)
.L_32:
        /*000c*/ 	.word	0x00000000
        /*0010*/ 	.short	0x0003
        /*0012*/ 	.short	0x0018
        /*0014*/ 	.byte	0x00, 0xf5, 0x21, 0x00


	//----- nvinfo : EIATTR_KPARAM_INFO
	.align		4
.L_33:
        /*0018*/ 	.byte	0x04, 0x17
        /*001a*/ 	.short	(.L_35 - .L_34)
.L_34:
        /*001c*/ 	.word	0x00000000
        /*0020*/ 	.short	0x0002
        /*0022*/ 	.short	0x0010
        /*0024*/ 	.byte	0x00, 0xf5, 0x21, 0x00


	//----- nvinfo : EIATTR_KPARAM_INFO
	.align		4
.L_35:
        /*0028*/ 	.byte	0x04, 0x17
        /*002a*/ 	.short	(.L_37 - .L_36)
.L_36:
        /*002c*/ 	.word	0x00000000
        /*0030*/ 	.short	0x0001
        /*0032*/ 	.short	0x0008
        /*0034*/ 	.byte	0x00, 0xf5, 0x21, 0x00


	//----- nvinfo : EIATTR_KPARAM_INFO
	.align		4
.L_37:
        /*0038*/ 	.byte	0x04, 0x17
        /*003a*/ 	.short	(.L_39 - .L_38)
.L_38:
        /*003c*/ 	.word	0x00000000
        /*0040*/ 	.short	0x0000
        /*0042*/ 	.short	0x0000
        /*0044*/ 	.byte	0x00, 0xf5, 0x21, 0x00


	//----- nvinfo : EIATTR_SPARSE_MMA_MASK
	.align		4
.L_39:
        /*0048*/ 	.byte	0x03, 0x50
        /*004a*/ 	.short	0x0000


	//----- nvinfo : EIATTR_MAXREG_COUNT
	.align		4
        /*004c*/ 	.byte	0x03, 0x1b
        /*004e*/ 	.short	0x00ff


	//----- nvinfo : EIATTR_MERCURY_ISA_VERSION
	.align		4
        /*0050*/ 	.byte	0x03, 0x5f
        /*0052*/ 	.short	0x0101


	//----- nvinfo : EIATTR_VRC_CTA_INIT_COUNT
	.align		4
        /*0054*/ 	.byte	0x02, 0x4a
	.zero		1
	.zero		1


	//----- nvinfo : EIATTR_EXIT_INSTR_OFFSETS
	.align		4
        /*0058*/ 	.byte	0x04, 0x1c
        /*005a*/ 	.short	(.L_41 - .L_40)


	//   ....[0]....
.L_40:
        /*005c*/ 	.word	0x00000070


	//   ....[1]....
        /*0060*/ 	.word	0x00000570


	//----- nvinfo : EIATTR_MAX_THREADS
	.align		4
.L_41:
        /*0064*/ 	.byte	0x04, 0x05
        /*0066*/ 	.short	(.L_43 - .L_42)
.L_42:
        /*0068*/ 	.word	0x00000040
        /*006c*/ 	.word	0x00000001
        /*0070*/ 	.word	0x00000001


	//----- nvinfo : EIATTR_CRS_STACK_SIZE
	.align		4
.L_43:
        /*0074*/ 	.byte	0x04, 0x1e
        /*0076*/ 	.short	(.L_45 - .L_44)
.L_44:
        /*0078*/ 	.word	0x00000000


	//----- nvinfo : EIATTR_CBANK_PARAM_SIZE
	.align		4
.L_45:
        /*007c*/ 	.byte	0x03, 0x19
        /*007e*/ 	.short	0x0020


	//----- nvinfo : EIATTR_PARAM_CBANK
	.align		4
        /*0080*/ 	.byte	0x04, 0x0a
        /*0082*/ 	.short	(.L_47 - .L_46)
	.align		4
.L_46:
        /*0084*/ 	.word	index@(.nv.constant0.default_function_kernel_1)
        /*0088*/ 	.short	0x0380
        /*008a*/ 	.short	0x0020


	//----- nvinfo : EIATTR_SW_WAR
	.align		4
.L_47:
        /*008c*/ 	.byte	0x04, 0x36
        /*008e*/ 	.short	(.L_49 - .L_48)
.L_48:
        /*0090*/ 	.word	0x00000008
.L_49:


//--------------------- .nv.callgraph             --------------------------
	.section	.nv.callgraph,"",@"SHT_CUDA_CALLGRAPH"
	.align	4
	.sectionentsize	8
	.align		4
        /*0000*/ 	.word	0x00000000
	.align		4
        /*0004*/ 	.word	0xffffffff
	.align		4
        /*0008*/ 	.word	0x00000000
	.align		4
        /*000c*/ 	.word	0xfffffffe
	.align		4
        /*0010*/ 	.word	0x00000000
	.align		4
        /*0014*/ 	.word	0xfffffffd
	.align		4
        /*0018*/ 	.word	0x00000000
	.align		4
        /*001c*/ 	.word	0xfffffffc


//--------------------- .text.default_function_kernel --------------------------
	.section	.text.default_function_kernel,"ax",@progbits
	.align	128
        .global         default_function_kernel
        .type           default_function_kernel,@function
        .size           default_function_kernel,(.L_x_15 - default_function_kernel)
        .other          default_function_kernel,@"STO_CUDA_ENTRY STV_DEFAULT"
default_function_kernel:
.text.default_function_kernel:
[----:B------:R-:W-:Y:S01]  /*0000*/  LDC R1, c[0x0][0x37c] ;  /* 0x0000df00ff017b82 */ /* 0x000fe20000000800 */
[----:B------:R-:W0:Y:S07]  /*0010*/  S2R R4, SR_TID.X ;  /* 0x0000000000047919 */ /* 0x000e2e0000002100 */
[----:B------:R-:W1:Y:S01]  /*0020*/  S2UR UR4, SR_CTAID.X ;  /* 0x00000000000479c3 */ /* 0x000e620000002500 */
[----:B------:R-:W2:Y:S07]  /*0030*/  LDCU.64 UR6, c[0x0][0x358] ;  /* 0x00006b00ff0677ac */ /* 0x000eae0008000a00 */
[----:B------:R-:W3:Y:S01]  /*0040*/  LDC.64 R2, c[0x0][0x380] ;  /* 0x0000e000ff027b82 */ /* 0x000ee20000000a00 */
[----:B-1----:R-:W-:Y:S01]  /*0050*/  USHF.L.U32 UR5, UR4, 0x1, URZ ;  /* 0x0000000104057899 */ /* 0x002fe200080006ff */
[----:B0-----:R-:W-:-:S05]  /*0060*/  SHF.R.U32.HI R0, RZ, 0x3, R4 ;  /* 0x00000003ff007819 */ /* 0x001fca0000011604 */
[----:B------:R-:W-:Y:S01]  /*0070*/  LOP3.LUT R0, R0, UR5, RZ, 0xfc, !PT ;  /* 0x0000000500007c12 */ /* 0x000fe2000f8efcff */
[----:B------:R-:W-:Y:S02]  /*0080*/  USHF.L.U32 UR5, UR4, 0x4, URZ ;  /* 0x0000000404057899 */ /* 0x000fe400080006ff */
[----:B------:R-:W-:Y:S01]  /*0090*/  USHF.L.U32 UR4, UR4, 0x2, URZ ;  /* 0x0000000204047899 */ /* 0x000fe200080006ff */
[----:B------:R-:W-:Y:S02]  /*00a0*/  ISETP.GT.U32.AND P0, PT, R0, 0x8, PT ;  /* 0x000000080000780c */ /* 0x000fe40003f04070 */
[----:B------:R-:W-:Y:S02]  /*00b0*/  SHF.R.U32.HI R0, RZ, 0x2, R4 ;  /* 0x00000002ff007819 */ /* 0x000fe40000011604 */
[----:B------:R-:W-:Y:S02]  /*00c0*/  LOP3.LUT R7, R4, UR5, RZ, 0xfc, !PT ;  /* 0x0000000504077c12 */ /* 0x000fe4000f8efcff */
[----:B------:R-:W-:-:S03]  /*00d0*/  LOP3.LUT R0, R0, UR4, RZ, 0xfc, !PT ;  /* 0x0000000400007c12 */ /* 0x000fc6000f8efcff */
[----:B---3--:R-:W-:-:S05]  /*00e0*/  IMAD.WIDE.U32 R2, R7, 0x4, R2 ;  /* 0x0000000407027825 */ /* 0x008fca00078e0002 */
[----:B--2---:R0:W-:Y:S01]  /*00f0*/  @!P0 STG.E desc[UR6][R2.64], RZ ;  /* 0x000000ff02008986 */ /* 0x0041e2000c101906 */
[----:B------:R-:W-:Y:S05]  /*0100*/  @P0 EXIT ;  /* 0x000000000000094d */ /* 0x000fea0003800000 */
[----:B------:R-:W1:Y:S01]  /*0110*/  LDC.64 R4, c[0x0][0x388] ;  /* 0x0000e200ff047b82 */ /* 0x000e620000000a00 */
[----:B------:R-:W-:Y:S01]  /*0120*/  IMAD.HI.U32 R6, R7, 0x38e38e39, RZ ;  /* 0x38e38e3907067827 */ /* 0x000fe200078e00ff */
[----:B------:R-:W2:Y:S03]  /*0130*/  LDG.E R9, desc[UR6][R2.64] ;  /* 0x0000000602097981 */ /* 0x000ea6000c1e1900 */
[----:B------:R-:W-:Y:S01]  /*0140*/  IMAD.HI.U32 R0, R0, 0x38e38e39, RZ ;  /* 0x38e38e3900007827 */ /* 0x000fe200078e00ff */
[----:B------:R-:W-:-:S04]  /*0150*/  SHF.R.U32.HI R6, RZ, 0x3, R6 ;  /* 0x00000003ff067819 */ /* 0x000fc80000011606 */
[----:B------:R-:W-:Y:S01]  /*0160*/  SHF.R.U32.HI R0, RZ, 0x1, R0 ;  /* 0x00000001ff007819 */ /* 0x000fe20000011600 */
[----:B------:R-:W-:-:S04]  /*0170*/  IMAD R7, R6, -0x24, R7 ;  /* 0xffffffdc06077824 */ /* 0x000fc800078e0207 */
[----:B------:R-:W-:-:S04]  /*0180*/  IMAD R7, R0, 0x48, R7 ;  /* 0x0000004800077824 */ /* 0x000fc800078e0207 */
[----:B-1----:R-:W-:-:S05]  /*0190*/  IMAD.WIDE.U32 R4, R7, 0x4, R4 ;  /* 0x0000000407047825 */ /* 0x002fca00078e0004 */
[----:B------:R-:W2:Y:S04]  /*01a0*/  LDG.E.CONSTANT R0, desc[UR6][R4.64] ;  /* 0x0000000604007981 */ /* 0x000ea8000c1e9900 */
[----:B------:R-:W3:Y:S01]  /*01b0*/  LDG.E.CONSTANT R7, desc[UR6][R4.64+0x90] ;  /* 0x0000900604077981 */ /* 0x000ee2000c1e9900 */
[----:B--2---:R-:W-:-:S04]  /*01c0*/  FFMA R0, R0, R0, R9 ;  /* 0x0000000000007223 */ /* 0x004fc80000000009 */
[----:B---3--:R-:W-:-:S05]  /*01d0*/  FFMA R7, R7, R7, R0 ;  /* 0x0000000707077223 */ /* 0x008fca0000000000 */
[----:B------:R-:W-:Y:S01]  /*01e0*/  STG.E desc[UR6][R2.64], R7 ;  /* 0x0000000702007986 */ /* 0x000fe2000c101906 */
[----:B------:R-:W-:Y:S05]  /*01f0*/  EXIT ;  /* 0x000000000000794d */ /* 0x000fea0003800000 */
.L_x_0:
[----:B------:R-:W-:-:S00]  /*0200*/  BRA `(.L_x_0) ;  /* 0xfffffffc00fc7947 */ /* 0x000fc0000383ffff */
[----:B------:R-:W-:-:S00]  /*0210*/  NOP ;  /* 0x0000000000007918 */ /* 0x000fc00000000000 */
        /* <DEDUP_REMOVED lines=14> */
.L_x_15:


//--------------------- .text.default_function_kernel_1 --------------------------
	.section	.text.default_function_kernel_1,"ax",@progbits
	.align	128
        .global         default_function_kernel_1
        .type           default_function_kernel_1,@function
        .size           default_function_kernel_1,(.L_x_14 - default_function_kernel_1)
        .other          default_function_kernel_1,@"STO_CUDA_ENTRY STV_DEFAULT"
default_function_kernel_1:
.text.default_function_kernel_1:
[----:B------:R-:W-:Y:S01]  /*0000*/  LDC R1, c[0x0][0x37c] ;  /* 0x0000df00ff017b82 */ /* 0x000fe20000000800 */
[----:B------:R-:W0:Y:S01]  /*0010*/  S2R R6, SR_CTAID.X ;  /* 0x0000000000067919 */ /* 0x000e220000002500 */
[----:B------:R-:W1:Y:S01]  /*0020*/  S2R R0, SR_TID.X ;  /* 0x0000000000007919 */ /* 0x000e620000002100 */
[----:B0-----:R-:W-:Y:S01]  /*0030*/  IMAD.SHL.U32 R2, R6, 0x4, RZ ;  /* 0x0000000406027824 */ /* 0x001fe200078e00ff */
[----:B-1----:R-:W-:-:S04]  /*0040*/  SHF.R.U32.HI R3, RZ, 0x4, R0 ;  /* 0x00000004ff037819 */ /* 0x002fc80000011600 */
[----:B------:R-:W-:-:S04]  /*0050*/  LOP3.LUT R2, R2, R3, RZ, 0xfc, !PT ;  /* 0x0000000302027212 */ /* 0x000fc800078efcff */
[----:B------:R-:W-:-:S13]  /*0060*/  ISETP.GT.U32.AND P0, PT, R2, 0x8, PT ;  /* 0x000000080200780c */ /* 0x000fda0003f04070 */
[----:B------:R-:W-:Y:S05]  /*0070*/  @P0 EXIT ;  /* 0x000000000000094d */ /* 0x000fea0003800000 */
[----:B------:R-:W-:Y:S01]  /*0080*/  IMAD.SHL.U32 R3, R6, 0x40, RZ ;  /* 0x0000004006037824 */ /* 0x000fe200078e00ff */
[----:B------:R-:W0:Y:S04]  /*0090*/  LDCU.64 UR4, c[0x0][0x358] ;  /* 0x00006b00ff0477ac */ /* 0x000e280008000a00 */
[----:B------:R-:W-:-:S05]  /*00a0*/  LOP3.LUT R3, R3, R0, RZ, 0xfc, !PT ;  /* 0x0000000003037212 */ /* 0x000fca00078efcff */
[----:B------:R-:W-:-:S04]  /*00b0*/  IMAD R5, R6, -0x24, R3 ;  /* 0xffffffdc06057824 */ /* 0x000fc800078e0203 */
[----:B------:R-:W-:-:S04]  /*00c0*/  IMAD.HI.U32 R2, R5, 0x38e38e39, RZ ;  /* 0x38e38e3905027827 */ /* 0x000fc800078e00ff */
[----:B------:R-:W-:Y:S01]  /*00d0*/  IMAD R10, R6, -0x1b, R5 ;  /* 0xffffffe5060a7824 */ /* 0x000fe200078e0205 */
[----:B------:R-:W-:-:S03]  /*00e0*/  SHF.R.U32.HI R2, RZ, 0x3, R2 ;  /* 0x00000003ff027819 */ /* 0x000fc60000011602 */
[----:B------:R-:W-:-:S04]  /*00f0*/  IMAD.HI.U32 R8, R10, 0x38e38e39, RZ ;  /* 0x38e38e390a087827 */ /* 0x000fc800078e00ff */
[----:B------:R-:W-:Y:S01]  /*0100*/  IMAD R2, R2, -0x24, R5 ;  /* 0xffffffdc02027824 */ /* 0x000fe200078e0205 */
[----:B------:R-:W-:Y:S02]  /*0110*/  SHF.R.U32.HI R5, RZ, 0x3, R0 ;  /* 0x00000003ff057819 */ /* 0x000fe40000011600 */
[----:B------:R-:W-:Y:S02]  /*0120*/  SHF.R.U32.HI R11, RZ, 0x1, R8 ;  /* 0x00000001ff0b7819 */ /* 0x000fe40000011608 */
[----:B------:R-:W-:-:S03]  /*0130*/  PRMT R4, R2, 0x9910, RZ ;  /* 0x0000991002047816 */ /* 0x000fc600000000ff */
[----:B------:R-:W-:Y:S02]  /*0140*/  IMAD R11, R11, -0x9, R10 ;  /* 0xfffffff70b0b7824 */ /* 0x000fe400078e020a */
[----:B------:R-:W-:-:S03]  /*0150*/  IMAD R4, R4, 0x39, RZ ;  /* 0x0000003904047824 */ /* 0x000fc600078e02ff */
[----:B------:R-:W-:Y:S02]  /*0160*/  IADD3 R11, PT, PT, R2, R11, RZ ;  /* 0x0000000b020b7210 */ /* 0x000fe40007ffe0ff */
[----:B------:R-:W-:-:S04]  /*0170*/  LOP3.LUT R4, R4, 0xffff, RZ, 0xc0, !PT ;  /* 0x0000ffff04047812 */ /* 0x000fc800078ec0ff */
[----:B------:R-:W-:-:S04]  /*0180*/  SHF.R.U32.HI R4, RZ, 0x9, R4 ;  /* 0x00000009ff047819 */ /* 0x000fc80000011604 */
[----:B------:R-:W-:Y:S02]  /*0190*/  PRMT R9, R4, 0x9910, RZ ;  /* 0x0000991004097816 */ /* 0x000fe400000000ff */
[C---:B------:R-:W-:Y:S01]  /*01a0*/  SHF.L.U32 R4, R6.reuse, 0x3, RZ ;  /* 0x0000000306047819 */ /* 0x040fe200000006ff */
[----:B------:R-:W-:Y:S02]  /*01b0*/  IMAD.SHL.U32 R6, R6, 0x10, RZ ;  /* 0x0000001006067824 */ /* 0x000fe400078e00ff */
[----:B------:R-:W-:Y:S01]  /*01c0*/  IMAD R9, R9, 0x9, RZ ;  /* 0x0000000909097824 */ /* 0x000fe200078e02ff */
[----:B------:R-:W-:Y:S02]  /*01d0*/  LOP3.LUT R7, R4, R5, RZ, 0xfc, !PT ;  /* 0x0000000504077212 */ /* 0x000fe400078efcff */
[----:B------:R-:W1:Y:S01]  /*01e0*/  LDC.64 R4, c[0x0][0x388] ;  /* 0x0000e200ff047b82 */ /* 0x000e620000000a00 */
[----:B------:R-:W-:Y:S02]  /*01f0*/  IMAD.MOV R9, RZ, RZ, -R9 ;  /* 0x000000ffff097224 */ /* 0x000fe400078e0a09 */
[----:B------:R-:W-:Y:S01]  /*0200*/  IMAD.HI.U32 R8, R7, 0x38e38e39, RZ ;  /* 0x38e38e3907087827 */ /* 0x000fe200078e00ff */
[----:B------:R-:W-:-:S02]  /*0210*/  SHF.R.U32.HI R7, RZ, 0x2, R0 ;  /* 0x00000002ff077819 */ /* 0x000fc40000011600 */
[----:B------:R-:W-:Y:S02]  /*0220*/  PRMT R9, R9, 0x7710, RZ ;  /* 0x0000771009097816 */ /* 0x000fe400000000ff */
[----:B------:R-:W-:Y:S02]  /*0230*/  SHF.R.U32.HI R8, RZ, 0x1, R8 ;  /* 0x00000001ff087819 */ /* 0x000fe40000011608 */
[----:B------:R-:W-:Y:S01]  /*0240*/  LOP3.LUT R0, R6, R7, RZ, 0xfc, !PT ;  /* 0x0000000706007212 */ /* 0x000fe200078efcff */
[----:B------:R-:W-:Y:S01]  /*0250*/  IMAD.IADD R2, R2, 0x1, R9 ;  /* 0x0000000102027824 */ /* 0x000fe200078e0209 */
[----:B------:R-:W2:Y:S01]  /*0260*/  LDC.64 R6, c[0x0][0x398] ;  /* 0x0000e600ff067b82 */ /* 0x000ea20000000a00 */
[----:B------:R-:W-:-:S03]  /*0270*/  IMAD R11, R8, 0x24, R11 ;  /* 0x00000024080b7824 */ /* 0x000fc600078e020b */
[----:B------:R-:W-:Y:S01]  /*0280*/  LOP3.LUT R10, R2, 0xff, RZ, 0xc0, !PT ;  /* 0x000000ff020a7812 */ /* 0x000fe200078ec0ff */
[----:B------:R-:W-:-:S03]  /*0290*/  IMAD.HI.U32 R2, R0, 0x38e38e39, RZ ;  /* 0x38e38e3900027827 */ /* 0x000fc600078e00ff */
[----:B------:R-:W3:Y:S01]  /*02a0*/  LDC.64 R8, c[0x0][0x390] ;  /* 0x0000e400ff087b82 */ /* 0x000ee20000000a00 */
[----:B------:R-:W-:Y:S01]  /*02b0*/  IMAD.IADD R13, R11, 0x1, -R10 ;  /* 0x000000010b0d7824 */ /* 0x000fe200078e0a0a */
[----:B------:R-:W-:-:S03]  /*02c0*/  SHF.R.U32.HI R11, RZ, 0x2, R2 ;  /* 0x00000002ff0b7819 */ /* 0x000fc60000011602 */
[----:B-1----:R-:W-:-:S04]  /*02d0*/  IMAD.WIDE.U32 R4, R13, 0x4, R4 ;  /* 0x000000040d047825 */ /* 0x002fc800078e0004 */
[----:B------:R-:W-:Y:S02]  /*02e0*/  IMAD R11, R11, -0x12, R0 ;  /* 0xffffffee0b0b7824 */ /* 0x000fe400078e0200 */
[----:B0-----:R-:W4:Y:S03]  /*02f0*/  LDG.E.CONSTANT R4, desc[UR4][R4.64] ;  /* 0x0000000404047981 */ /* 0x001f26000c1e9900 */
[----:B------:R-:W-:-:S04]  /*0300*/  ISETP.GT.U32.AND P0, PT, R11, 0x8, PT ;  /* 0x000000080b00780c */ /* 0x000fc80003f04070 */
[----:B------:R-:W-:-:S05]  /*0310*/  SEL R11, RZ, 0x1, !P0 ;  /* 0x00000001ff0b7807 */ /* 0x000fca0004000000 */
[----:B--2---:R-:W-:-:S04]  /*0320*/  IMAD.WIDE.U32 R6, R11, 0x4, R6 ;  /* 0x000000040b067825 */ /* 0x004fc800078e0006 */
[----:B---3--:R-:W-:Y:S02]  /*0330*/  IMAD.WIDE.U32 R8, R3, 0x4, R8 ;  /* 0x0000000403087825 */ /* 0x008fe400078e0008 */
[----:B------:R-:W2:Y:S04]  /*0340*/  LDG.E.CONSTANT R7, desc[UR4][R6.64] ;  /* 0x0000000406077981 */ /* 0x000ea8000c1e9900 */
[----:B------:R-:W2:Y:S01]  /*0350*/  LDG.E.CONSTANT R8, desc[UR4][R8.64] ;  /* 0x0000000408087981 */ /* 0x000ea2000c1e9900 */
[----:B------:R-:W-:Y:S01]  /*0360*/  HFMA2 R11, -RZ, RZ, 1.75, 0 ;  /* 0x3f000000ff0b7431 */ /* 0x000fe200000001ff */
[----:B------:R-:W-:Y:S04]  /*0370*/  BSSY.RECONVERGENT B0, `(.L_x_1) ;  /* 0x000000e000007945 */ /* 0x000fe80003800200 */
[----:B----4-:R-:W-:-:S04]  /*0380*/  FFMA R0, R4, R11, 9.9999997473787516356e-06 ;  /* 0x3727c5ac04007423 */ /* 0x010fc8000000000b */
[----:B------:R-:W-:Y:S01]  /*0390*/  VIADD R2, R0, 0xf3000000 ;  /* 0xf300000000027836 */ /* 0x000fe20000000000 */
[----:B------:R0:W1:Y:S04]  /*03a0*/  MUFU.RSQ R11, R0 ;  /* 0x00000000000b7308 */ /* 0x0000680000001400 */
[----:B------:R-:W-:Y:S01]  /*03b0*/  ISETP.GT.U32.AND P0, PT, R2, 0x727fffff, PT ;  /* 0x727fffff0200780c */ /* 0x000fe20003f04070 */
[----:B--2---:R-:W-:-:S12]  /*03c0*/  FMUL R4, R8, R7 ;  /* 0x0000000708047220 */ /* 0x004fd80000400000 */
[----:B01----:R-:W-:Y:S05]  /*03d0*/  @!P0 BRA `(.L_x_2) ;  /* 0x00000000000c8947 */ /* 0x003fea0003800000 */
[----:B------:R-:W-:-:S07]  /*03e0*/  MOV R9, 0x400 ;  /* 0x0000040000097802 */ /* 0x000fce0000000f00 */
[----:B------:R-:W-:Y:S05]  /*03f0*/  CALL.REL.NOINC `($__internal_1_$__cuda_sm20_sqrt_rn_f32_slowpath) ;  /* 0x0000000400307944 */ /* 0x000fea0003c00000 */
[----:B------:R-:W-:Y:S05]  /*0400*/  BRA `(.L_x_3) ;  /* 0x0000000000107947 */ /* 0x000fea0003800000 */
.L_x_2:
[----:B------:R-:W-:Y:S01]  /*0410*/  FMUL.FTZ R5, R0, R11 ;  /* 0x0000000b00057220 */ /* 0x000fe20000410000 */
[----:B------:R-:W-:-:S03]  /*0420*/  FMUL.FTZ R2, R11, 0.5 ;  /* 0x3f0000000b027820 */ /* 0x000fc60000410000 */
[----:B------:R-:W-:-:S04]  /*0430*/  FFMA R0, -R5, R5, R0 ;  /* 0x0000000505007223 */ /* 0x000fc80000000100 */
[----:B------:R-:W-:-:S07]  /*0440*/  FFMA R2, R0, R2, R5 ;  /* 0x0000000200027223 */ /* 0x000fce0000000005 */
.L_x_3:
[----:B------:R-:W-:Y:S05]  /*0450*/  BSYNC.RECONVERGENT B0 ;  /* 0x0000000000007941 */ /* 0x000fea0003800200 */
.L_x_1:
[----:B------:R-:W-:Y:S01]  /*0460*/  VIADD R0, R2, 0x1800000 ;  /* 0x0180000002007836 */ /* 0x000fe20000000000 */
[----:B------:R-:W-:Y:S04]  /*0470*/  BSSY.RECONVERGENT B0, `(.L_x_4) ;  /* 0x000000b000007945 */ /* 0x000fe80003800200 */
[----:B------:R-:W-:-:S04]  /*0480*/  LOP3.LUT R0, R0, 0x7f800000, RZ, 0xc0, !PT ;  /* 0x7f80000000007812 */ /* 0x000fc800078ec0ff */
[----:B------:R-:W-:-:S13]  /*0490*/  ISETP.GT.U32.AND P0, PT, R0, 0x1ffffff, PT ;  /* 0x01ffffff0000780c */ /* 0x000fda0003f04070 */
[----:B------:R-:W-:Y:S05]  /*04a0*/  @P0 BRA `(.L_x_5) ;  /* 0x00000000000c0947 */ /* 0x000fea0003800000 */
[----:B------:R-:W-:-:S07]  /*04b0*/  MOV R6, 0x4d0 ;  /* 0x000004d000067802 */ /* 0x000fce0000000f00 */
[----:B------:R-:W-:Y:S05]  /*04c0*/  CALL.REL.NOINC `($__internal_0_$__cuda_sm20_rcp_rn_f32_slowpath) ;  /* 0x00000000002c7944 */ /* 0x000fea0003c00000 */
[----:B------:R-:W-:Y:S05]  /*04d0*/  BRA `(.L_x_6) ;  /* 0x0000000000107947 */ /* 0x000fea0003800000 */
.L_x_5:
[----:B------:R-:W0:Y:S02]  /*04e0*/  MUFU.RCP R5, R2 ;  /* 0x0000000200057308 */ /* 0x000e240000001000 */
[----:B0-----:R-:W-:-:S04]  /*04f0*/  FFMA R0, R5, R2, -1 ;  /* 0xbf80000005007423 */ /* 0x001fc80000000002 */
[----:B------:R-:W-:-:S04]  /*0500*/  FADD.FTZ R0, -R0, -RZ ;  /* 0x800000ff00007221 */ /* 0x000fc80000010100 */
[----:B------:R-:W-:-:S07]  /*0510*/  FFMA R5, R5, R0, R5 ;  /* 0x0000000005057223 */ /* 0x000fce0000000005 */
.L_x_6:
[----:B------:R-:W-:Y:S05]  /*0520*/  BSYNC.RECONVERGENT B0 ;  /* 0x0000000000007941 */ /* 0x000fea0003800200 */
.L_x_4:
[----:B------:R-:W0:Y:S01]  /*0530*/  LDC.64 R6, c[0x0][0x380] ;  /* 0x0000e000ff067b82 */ /* 0x000e220000000a00 */
[----:B------:R-:W-:Y:S01]  /*0540*/  FMUL R5, R4, R5 ;  /* 0x0000000504057220 */ /* 0x000fe20000400000 */
[----:B0-----:R-:W-:-:S05]  /*0550*/  IMAD.WIDE.U32 R2, R3, 0x4, R6 ;  /* 0x0000000403027825 */ /* 0x001fca00078e0006 */
[----:B------:R-:W-:Y:S01]  /*0560*/  STG.E desc[UR4][R2.64], R5 ;  /* 0x0000000502007986 */ /* 0x000fe2000c101904 */
[----:B------:R-:W-:Y:S05]  /*0570*/  EXIT ;  /* 0x000000000000794d */ /* 0x000fea0003800000 */
        .weak           $__internal_0_$__cuda_sm20_rcp_rn_f32_slowpath
        .type           $__internal_0_$__cuda_sm20_rcp_rn_f32_slowpath,@function
        .size           $__internal_0_$__cuda_sm20_rcp_rn_f32_slowpath,($__internal_1_$__cuda_sm20_sqrt_rn_f32_slowpath - $__internal_0_$__cuda_sm20_rcp_rn_f32_slowpath)
$__internal_0_$__cuda_sm20_rcp_rn_f32_slowpath:
[----:B------:R-:W-:Y:S01]  /*0580*/  SHF.L.U32 R0, R2, 0x1, RZ ;  /* 0x0000000102007819 */ /* 0x000fe200000006ff */
[----:B------:R-:W-:Y:S03]  /*0590*/  BSSY.RECONVERGENT B1, `(.L_x_7) ;  /* 0x0000030000017945 */ /* 0x000fe60003800200 */
[----:B------:R-:W-:-:S04]  /*05a0*/  SHF.R.U32.HI R9, RZ, 0x18, R0 ;  /* 0x00000018ff097819 */ /* 0x000fc80000011600 */
[----:B------:R-:W-:-:S13]  /*05b0*/  ISETP.NE.U32.AND P0, PT, R9, RZ, PT ;  /* 0x000000ff0900720c */ /* 0x000fda0003f05070 */
[----:B------:R-:W-:Y:S05]  /*05c0*/  @P0 BRA `(.L_x_8) ;  /* 0x0000000000280947 */ /* 0x000fea0003800000 */
[----:B------:R-:W-:-:S05]  /*05d0*/  IMAD.SHL.U32 R0, R2, 0x2, RZ ;  /* 0x0000000202007824 */ /* 0x000fca00078e00ff */
[----:B------:R-:W-:-:S13]  /*05e0*/  ISETP.NE.AND P0, PT, R0, RZ, PT ;  /* 0x000000ff0000720c */ /* 0x000fda0003f05270 */
[----:B------:R-:W-:Y:S01]  /*05f0*/  @P0 FFMA R7, R2, 1.84467440737095516160e+19, RZ ;  /* 0x5f80000002070823 */ /* 0x000fe200000000ff */
[----:B------:R-:W-:Y:S08]  /*0600*/  @!P0 MUFU.RCP R5, R2 ;  /* 0x0000000200058308 */ /* 0x000ff00000001000 */
[----:B------:R-:W0:Y:S02]  /*0610*/  @P0 MUFU.RCP R0, R7 ;  /* 0x0000000700000308 */ /* 0x000e240000001000 */
[----:B0-----:R-:W-:-:S04]  /*0620*/  @P0 FFMA R8, R7, R0, -1 ;  /* 0xbf80000007080423 */ /* 0x001fc80000000000 */
[----:B------:R-:W-:-:S04]  /*0630*/  @P0 FADD.FTZ R9, -R8, -RZ ;  /* 0x800000ff08090221 */ /* 0x000fc80000010100 */
[----:B------:R-:W-:-:S04]  /*0640*/  @P0 FFMA R0, R0, R9, R0 ;  /* 0x0000000900000223 */ /* 0x000fc80000000000 */
[----:B------:R-:W-:Y:S01]  /*0650*/  @P0 FFMA R5, R0, 1.84467440737095516160e+19, RZ ;  /* 0x5f80000000050823 */ /* 0x000fe200000000ff */
[----:B------:R-:W-:Y:S06]  /*0660*/  BRA `(.L_x_9) ;  /* 0x0000000000887947 */ /* 0x000fec0003800000 */
.L_x_8:
[----:B------:R-:W-:-:S05]  /*0670*/  VIADD R11, R9, 0xffffff03 ;  /* 0xffffff03090b7836 */ /* 0x000fca0000000000 */
[----:B------:R-:W-:-:S13]  /*0680*/  ISETP.GT.U32.AND P0, PT, R11, 0x1, PT ;  /* 0x000000010b00780c */ /* 0x000fda0003f04070 */
[----:B------:R-:W-:Y:S05]  /*0690*/  @P0 BRA `(.L_x_10) ;  /* 0x0000000000780947 */ /* 0x000fea0003800000 */
[----:B------:R-:W-:Y:S02]  /*06a0*/  LOP3.LUT R0, R2, 0x7fffff, RZ, 0xc0, !PT ;  /* 0x007fffff02007812 */ /* 0x000fe400078ec0ff */
[----:B------:R-:W-:Y:S02]  /*06b0*/  MOV R10, 0x3 ;  /* 0x00000003000a7802 */ /* 0x000fe40000000f00 */
[----:B------:R-:W-:Y:S02]  /*06c0*/  LOP3.LUT R0, R0, 0x3f800000, RZ, 0xfc, !PT ;  /* 0x3f80000000007812 */ /* 0x000fe400078efcff */
[----:B------:R-:W-:Y:S02]  /*06d0*/  SHF.L.U32 R10, R10, R11, RZ ;  /* 0x0000000b0a0a7219 */ /* 0x000fe400000006ff */
[----:B------:R-:W0:Y:S02]  /*06e0*/  MUFU.RCP R5, R0 ;  /* 0x0000000000057308 */ /* 0x000e240000001000 */
[----:B0-----:R-:W-:-:S04]  /*06f0*/  FFMA R7, R0, R5, -1 ;  /* 0xbf80000000077423 */ /* 0x001fc80000000005 */
[----:B------:R-:W-:-:S04]  /*0700*/  FADD.FTZ R8, -R7, -RZ ;  /* 0x800000ff07087221 */ /* 0x000fc80000010100 */
[CCC-:B------:R-:W-:Y:S01]  /*0710*/  FFMA.RM R7, R5.reuse, R8.reuse, R5.reuse ;  /* 0x0000000805077223 */ /* 0x1c0fe20000004005 */
[----:B------:R-:W-:-:S04]  /*0720*/  FFMA.RP R8, R5, R8, R5 ;  /* 0x0000000805087223 */ /* 0x000fc80000008005 */
[C---:B------:R-:W-:Y:S02]  /*0730*/  LOP3.LUT R5, R7.reuse, 0x7fffff, RZ, 0xc0, !PT ;  /* 0x007fffff07057812 */ /* 0x040fe400078ec0ff */
[----:B------:R-:W-:Y:S02]  /*0740*/  FSETP.NEU.FTZ.AND P0, PT, R7, R8, PT ;  /* 0x000000080700720b */ /* 0x000fe40003f1d000 */
[----:B------:R-:W-:Y:S02]  /*0750*/  LOP3.LUT R5, R5, 0x800000, RZ, 0xfc, !PT ;  /* 0x0080000005057812 */ /* 0x000fe400078efcff */
[----:B------:R-:W-:Y:S02]  /*0760*/  SEL R7, RZ, 0xffffffff, !P0 ;  /* 0xffffffffff077807 */ /* 0x000fe40004000000 */
[----:B------:R-:W-:-:S03]  /*0770*/  LOP3.LUT R10, R10, R5, RZ, 0xc0, !PT ;  /* 0x000000050a0a7212 */ /* 0x000fc600078ec0ff */
[----:B------:R-:W-:Y:S01]  /*0780*/  IMAD.MOV R0, RZ, RZ, -R7 ;  /* 0x000000ffff007224 */ /* 0x000fe200078e0a07 */
[----:B------:R-:W-:-:S04]  /*0790*/  SHF.R.U32.HI R10, RZ, R11, R10 ;  /* 0x0000000bff0a7219 */ /* 0x000fc8000001160a */
[----:B------:R-:W-:Y:S02]  /*07a0*/  LOP3.LUT P1, RZ, R0, R11, R5, 0xf8, !PT ;  /* 0x0000000b00ff7212 */ /* 0x000fe4000782f805 */
[C---:B------:R-:W-:Y:S02]  /*07b0*/  LOP3.LUT P0, RZ, R10.reuse, 0x1, RZ, 0xc0, !PT ;  /* 0x000000010aff7812 */ /* 0x040fe4000780c0ff */
[----:B------:R-:W-:-:S04]  /*07c0*/  LOP3.LUT P2, RZ, R10, 0x2, RZ, 0xc0, !PT ;  /* 0x000000020aff7812 */ /* 0x000fc8000784c0ff */
[----:B------:R-:W-:Y:S02]  /*07d0*/  PLOP3.LUT P0, PT, P0, P1, P2, 0xe0, 0x0 ;  /* 0x000000000000781c */ /* 0x000fe40000703c20 */
[----:B------:R-:W-:Y:S02]  /*07e0*/  LOP3.LUT P1, RZ, R2, 0x7fffff, RZ, 0xc0, !PT ;  /* 0x007fffff02ff7812 */ /* 0x000fe4000782c0ff */
[----:B------:R-:W-:-:S05]  /*07f0*/  SEL R0, RZ, 0x1, !P0 ;  /* 0x00000001ff007807 */ /* 0x000fca0004000000 */
[----:B------:R-:W-:-:S05]  /*0800*/  IMAD.MOV R0, RZ, RZ, -R0 ;  /* 0x000000ffff007224 */ /* 0x000fca00078e0a00 */
[----:B------:R-:W-:Y:S02]  /*0810*/  ISETP.GE.AND P0, PT, R0, RZ, PT ;  /* 0x000000ff0000720c */ /* 0x000fe40003f06270 */
[----:B------:R-:W-:-:S04]  /*0820*/  IADD3 R0, PT, PT, R9, -0xfc, RZ ;  /* 0xffffff0409007810 */ /* 0x000fc80007ffe0ff */
[----:B------:R-:W-:-:S07]  /*0830*/  SHF.R.U32.HI R5, RZ, R0, R5 ;  /* 0x00000000ff057219 */ /* 0x000fce0000011605 */
[----:B------:R-:W-:-:S05]  /*0840*/  @!P0 VIADD R5, R5, 0x1 ;  /* 0x0000000105058836 */ /* 0x000fca0000000000 */
[----:B------:R-:W-:-:S04]  /*0850*/  @!P1 SHF.L.U32 R5, R5, 0x1, RZ ;  /* 0x0000000105059819 */ /* 0x000fc800000006ff */
[----:B------:R-:W-:Y:S01]  /*0860*/  LOP3.LUT R5, R5, 0x80000000, R2, 0xf8, !PT ;  /* 0x8000000005057812 */ /* 0x000fe200078ef802 */
[----:B------:R-:W-:Y:S06]  /*0870*/  BRA `(.L_x_9) ;  /* 0x0000000000047947 */ /* 0x000fec0003800000 */
.L_x_10:
[----:B------:R0:W1:Y:S02]  /*0880*/  MUFU.RCP R5, R2 ;  /* 0x0000000200057308 */ /* 0x0000640000001000 */
.L_x_9:
[----:B------:R-:W-:Y:S05]  /*0890*/  BSYNC.RECONVERGENT B1 ;  /* 0x0000000000017941 */ /* 0x000fea0003800200 */
.L_x_7:
[----:B------:R-:W-:-:S04]  /*08a0*/  IMAD.MOV.U32 R7, RZ, RZ, 0x0 ;  /* 0x00000000ff077424 */ /* 0x000fc800078e00ff */
[----:B01----:R-:W-:Y:S05]  /*08b0*/  RET.REL.NODEC R6 `(default_function_kernel_1) ;  /* 0xfffffff406d07950 */ /* 0x003fea0003c3ffff */
        .weak           $__internal_1_$__cuda_sm20_sqrt_rn_f32_slowpath
        .type           $__internal_1_$__cuda_sm20_sqrt_rn_f32_slowpath,@function
        .size           $__internal_1_$__cuda_sm20_sqrt_rn_f32_slowpath,(.L_x_14 - $__internal_1_$__cuda_sm20_sqrt_rn_f32_slowpath)
$__internal_1_$__cuda_sm20_sqrt_rn_f32_slowpath:
[----:B------:R-:W-:-:S13]  /*08c0*/  LOP3.LUT P0, RZ, R0, 0x7fffffff, RZ, 0xc0, !PT ;  /* 0x7fffffff00ff7812 */ /* 0x000fda000780c0ff */
[----:B------:R-:W-:Y:S01]  /*08d0*/  @!P0 MOV R2, R0 ;  /* 0x0000000000028202 */ /* 0x000fe20000000f00 */
[----:B------:R-:W-:Y:S06]  /*08e0*/  @!P0 BRA `(.L_x_11) ;  /* 0x0000000000408947 */ /* 0x000fec0003800000 */
[----:B------:R-:W-:-:S13]  /*08f0*/  FSETP.GEU.FTZ.AND P0, PT, R0, RZ, PT ;  /* 0x000000ff0000720b */ /* 0x000fda0003f1e000 */
[----:B------:R-:W-:Y:S01]  /*0900*/  @!P0 IMAD.MOV.U32 R2, RZ, RZ, 0x7fffffff ;  /* 0x7fffffffff028424 */ /* 0x000fe200078e00ff */
[----:B------:R-:W-:Y:S06]  /*0910*/  @!P0 BRA `(.L_x_11) ;  /* 0x0000000000348947 */ /* 0x000fec0003800000 */
[----:B------:R-:W-:-:S13]  /*0920*/  FSETP.GTU.FTZ.AND P0, PT, |R0|, +INF , PT ;  /* 0x7f8000000000780b */ /* 0x000fda0003f1c200 */
[----:B------:R-:W-:Y:S01]  /*0930*/  @P0 FADD.FTZ R2, R0, 1 ;  /* 0x3f80000000020421 */ /* 0x000fe20000010000 */
[----:B------:R-:W-:Y:S06]  /*0940*/  @P0 BRA `(.L_x_11) ;  /* 0x0000000000280947 */ /* 0x000fec0003800000 */
[----:B------:R-:W-:-:S13]  /*0950*/  FSETP.NEU.FTZ.AND P0, PT, |R0|, +INF , PT ;  /* 0x7f8000000000780b */ /* 0x000fda0003f1d200 */
[----:B------:R-:W-:-:S04]  /*0960*/  @P0 FFMA R5, R0, 1.84467440737095516160e+19, RZ ;  /* 0x5f80000000050823 */ /* 0x000fc800000000ff */
[----:B------:R-:W0:Y:S02]  /*0970*/  @P0 MUFU.RSQ R2, R5 ;  /* 0x0000000500020308 */ /* 0x000e240000001400 */
[----:B0-----:R-:W-:Y:S01]  /*0980*/  @P0 FMUL.FTZ R6, R5, R2 ;  /* 0x0000000205060220 */ /* 0x001fe20000410000 */
[----:B------:R-:W-:Y:S01]  /*0990*/  @P0 FMUL.FTZ R8, R2, 0.5 ;  /* 0x3f00000002080820 */ /* 0x000fe20000410000 */
[----:B------:R-:W-:Y:S02]  /*09a0*/  @!P0 MOV R2, R0 ;  /* 0x0000000000028202 */ /* 0x000fe40000000f00 */
[----:B------:R-:W-:-:S04]  /*09b0*/  @P0 FADD.FTZ R7, -R6, -RZ ;  /* 0x800000ff06070221 */ /* 0x000fc80000010100 */
[----:B------:R-:W-:-:S04]  /*09c0*/  @P0 FFMA R7, R6, R7, R5 ;  /* 0x0000000706070223 */ /* 0x000fc80000000005 */
[----:B------:R-:W-:-:S04]  /*09d0*/  @P0 FFMA R7, R7, R8, R6 ;  /* 0x0000000807070223 */ /* 0x000fc80000000006 */
[----:B------:R-:W-:-:S07]  /*09e0*/  @P0 FMUL.FTZ R2, R7, 2.3283064365386962891e-10 ;  /* 0x2f80000007020820 */ /* 0x000fce0000410000 */
.L_x_11:
[----:B------:R-:W-:Y:S02]  /*09f0*/  HFMA2 R7, -RZ, RZ, 0, 0 ;  /* 0x00000000ff077431 */ /* 0x000fe400000001ff */
[----:B------:R-:W-:-:S04]  /*0a00*/  IMAD.MOV.U32 R6, RZ, RZ, R9 ;  /* 0x000000ffff067224 */ /* 0x000fc800078e0009 */
[----:B------:R-:W-:Y:S05]  /*0a10*/  RET.REL.NODEC R6 `(default_function_kernel_1) ;  /* 0xfffffff406787950 */ /* 0x000fea0003c3ffff */
.L_x_12:
        /* <DEDUP_REMOVED lines=14> */
.L_x_14:


//--------------------- .nv.shared.reserved.0     --------------------------
	.section	.nv.shared.reserved.0,"aw",@nobits
	.weak		__nv_reservedSMEM_offset_0_alias
	.size		__nv_reservedSMEM_offset_0_alias, 0, 64
	.other		__nv_reservedSMEM_offset_0_alias,@"STO_CUDA_RESERVED_SHARED STV_DEFAULT"
__nv_reservedSMEM_offset_0_alias:
	.zero		0
	.zero		64


//--------------------- .nv.constant0.default_function_kernel --------------------------
	.section	.nv.constant0.default_function_kernel,"a",@progbits
	.sectionflags	@""
	.align	4
.nv.constant0.default_function_kernel:
	.zero		912


//--------------------- .nv.constant0.default_function_kernel_1 --------------------------
	.section	.nv.constant0.default_function_kernel_1,"a",@progbits
	.sectionflags	@""
	.align	4
.nv.constant0.default_function_kernel_1:
	.zero		928


//--------------------- SYMBOLS --------------------------

	.type		.nv.reservedSmem.offset0,@object
	.size		.nv.reservedSmem.offset0,0x4
